//
// Generated by NVIDIA NVVM Compiler
//
// Compiler Build ID: CL-36424714
// Cuda compilation tools, release 13.0, V13.0.88
// Based on NVVM 20.0.0
//

.version 9.0
.target sm_100
.address_size 64

	// .globl	_Z6piCalcPj

.visible .entry _Z6piCalcPj(
	.param .u64 .ptr .align 1 _Z6piCalcPj_param_0
)
{
	.reg .pred 	%p<2>;
	.reg .b32 	%r<4>;
	.reg .b64 	%rd<3>;
	.reg .b64 	%fd<7>;

	ld.param.u64 	%rd1, [_Z6piCalcPj_param_0];
	mov.u32 	%r1, %ctaid.x;
	cvt.rn.f64.u32 	%fd1, %r1;
	div.rn.f64 	%fd2, %fd1, 0d408F400000000000;
	mov.u32 	%r2, %tid.x;
	cvt.rn.f64.u32 	%fd3, %r2;
	div.rn.f64 	%fd4, %fd3, 0d408F400000000000;
	mul.f64 	%fd5, %fd4, %fd4;
	fma.rn.f64 	%fd6, %fd2, %fd2, %fd5;
	setp.gtu.f64 	%p1, %fd6, 0d3FF0000000000000;
	@%p1 bra 	$L__BB0_2;
	cvta.to.global.u64 	%rd2, %rd1;
	atom.global.add.u32 	%r3, [%rd2], 1;
$L__BB0_2:
	ret;

}


// ===== COMPILED SASS (sm_100) =====

	.target	sm_100

	.elftype	@"ET_EXEC"


//--------------------- .note.nv.tkinfo           --------------------------
	.section	.note.nv.tkinfo,"",@"SHT_NOTE"
	.sectionflags	@"SHF_NOTE_NV_TKINFO"
	.tkinfo
        /*0018*/ 	.word	0x00000002
        /*0030*/ 	.string	""
        /*0030*/ 	.string	"ptxas"
        /*0030*/ 	.string	"Cuda compilation tools, release 13.0, V13.0.88"
        /*0030*/ 	.string	"Build cuda_13.0.r13.0/compiler.36424714_0"
        /*0030*/ 	.string	"-arch sm_100 -m 64 "



//--------------------- .note.nv.cuinfo           --------------------------
	.section	.note.nv.cuinfo,"",@"SHT_NOTE"
	.sectionflags	@"SHF_NOTE_NV_CUINFO"
        /*0018*/ 	.short	0x0002
        /*001a*/ 	.short	0x0064
        /*001c*/ 	.short	0x0082
	.zero		2


//--------------------- .nv.info                  --------------------------
	.section	.nv.info,"",@"SHT_CUDA_INFO"
	.align	4


	//----- nvinfo : EIATTR_REGCOUNT
	.align		4
        /*0000*/ 	.byte	0x04, 0x2f
        /*0002*/ 	.short	(.L_1 - .L_0)
	.align		4
.L_0:
        /*0004*/ 	.word	index@(_Z6piCalcPj)
        /*0008*/ 	.word	0x0000001a


	//----- nvinfo : EIATTR_FRAME_SIZE
	.align		4
.L_1:
        /*000c*/ 	.byte	0x04, 0x11
        /*000e*/ 	.short	(.L_3 - .L_2)
	.align		4
.L_2:
        /*0010*/ 	.word	index@($__internal_0_$__cuda_sm20_div_rn_f64_full)
        /*0014*/ 	.word	0x00000000


	//----- nvinfo : EIATTR_FRAME_SIZE
	.align		4
.L_3:
        /*0018*/ 	.byte	0x04, 0x11
        /*001a*/ 	.short	(.L_5 - .L_4)
	.align		4
.L_4:
        /*001c*/ 	.word	index@(_Z6piCalcPj)
        /*0020*/ 	.word	0x00000000


	//----- nvinfo : EIATTR_MIN_STACK_SIZE
	.align		4
.L_5:
        /*0024*/ 	.byte	0x04, 0x12
        /*0026*/ 	.short	(.L_7 - .L_6)
	.align		4
.L_6:
        /*0028*/ 	.word	index@(_Z6piCalcPj)
        /*002c*/ 	.word	0x00000000
.L_7:


//--------------------- .nv.compat                --------------------------
	.section	.nv.compat,"",@"SHT_CUDA_COMPAT_INFO"
	.align	4
        /*0000*/ 	.byte	0x02, 0x09, 0x00, 0x00, 0x02, 0x02, 0x01, 0x00, 0x02, 0x05, 0x05, 0x00, 0x03, 0x07, 0x01, 0x01
        /*0010*/ 	.byte	0x02, 0x03, 0x00, 0x00, 0x02, 0x06, 0x01, 0x00, 0x04, 0x0b, 0x08, 0x00, 0x01, 0x00, 0x00, 0x00
        /*0020*/ 	.byte	0x00, 0x00, 0x00, 0x00


//--------------------- .nv.info._Z6piCalcPj      --------------------------
	.section	.nv.info._Z6piCalcPj,"",@"SHT_CUDA_INFO"
	.sectionflags	@""
	.align	4


	//----- nvinfo : EIATTR_CUDA_API_VERSION
	.align		4
        /*0000*/ 	.byte	0x04, 0x37
        /*0002*/ 	.short	(.L_9 - .L_8)
.L_8:
        /*0004*/ 	.word	0x00000082


	//----- nvinfo : EIATTR_KPARAM_INFO
	.align		4
.L_9:
        /*0008*/ 	.byte	0x04, 0x17
        /*000a*/ 	.short	(.L_11 - .L_10)
.L_10:
        /*000c*/ 	.word	0x00000000
        /*0010*/ 	.short	0x0000
        /*0012*/ 	.short	0x0000
        /*0014*/ 	.byte	0x00, 0xf5, 0x21, 0x00


	//----- nvinfo : EIATTR_SPARSE_MMA_MASK
	.align		4
.L_11:
        /*0018*/ 	.byte	0x03, 0x50
        /*001a*/ 	.short	0x0000


	//----- nvinfo : EIATTR_MAXREG_COUNT
	.align		4
        /*001c*/ 	.byte	0x03, 0x1b
        /*001e*/ 	.short	0x00ff


	//----- nvinfo : EIATTR_MERCURY_ISA_VERSION
	.align		4
        /*0020*/ 	.byte	0x03, 0x5f
        /*0022*/ 	.short	0x0101


	//----- nvinfo : EIATTR_INT_WARP_WIDE_INSTR_OFFSETS
	.align		4
        /*0024*/ 	.byte	0x04, 0x31
        /*0026*/ 	.short	(.L_13 - .L_12)


	//   ....[0]....
.L_12:
        /*0028*/ 	.word	0x000003b0


	//----- nvinfo : EIATTR_VRC_CTA_INIT_COUNT
	.align		4
.L_13:
        /*002c*/ 	.byte	0x02, 0x4a
	.zero		1
	.zero		1


	//----- nvinfo : EIATTR_EXIT_INSTR_OFFSETS
	.align		4
        /*0030*/ 	.byte	0x04, 0x1c
        /*0032*/ 	.short	(.L_15 - .L_14)


	//   ....[0]....
.L_14:
        /*0034*/ 	.word	0x00000380


	//   ....[1]....
        /*0038*/ 	.word	0x00000410


	//----- nvinfo : EIATTR_CRS_STACK_SIZE
	.align		4
.L_15:
        /*003c*/ 	.byte	0x04, 0x1e
        /*003e*/ 	.short	(.L_17 - .L_16)
.L_16:
        /*0040*/ 	.word	0x00000000


	//----- nvinfo : EIATTR_CBANK_PARAM_SIZE
	.align		4
.L_17:
        /*0044*/ 	.byte	0x03, 0x19
        /*0046*/ 	.short	0x0008


	//----- nvinfo : EIATTR_PARAM_CBANK
	.align		4
        /*0048*/ 	.byte	0x04, 0x0a
        /*004a*/ 	.short	(.L_19 - .L_18)
	.align		4
.L_18:
        /*004c*/ 	.word	index@(.nv.constant0._Z6piCalcPj)
        /*0050*/ 	.short	0x0380
        /*0052*/ 	.short	0x0008


	//----- nvinfo : EIATTR_SW_WAR
	.align		4
.L_19:
        /*0054*/ 	.byte	0x04, 0x36
        /*0056*/ 	.short	(.L_21 - .L_20)
.L_20:
        /*0058*/ 	.word	0x00000008
.L_21:


//--------------------- .nv.callgraph             --------------------------
	.section	.nv.callgraph,"",@"SHT_CUDA_CALLGRAPH"
	.align	4
	.sectionentsize	8
	.align		4
        /*0000*/ 	.word	0x00000000
	.align		4
        /*0004*/ 	.word	0xffffffff
	.align		4
        /*0008*/ 	.word	0x00000000
	.align		4
        /*000c*/ 	.word	0xfffffffe
	.align		4
        /*0010*/ 	.word	0x00000000
	.align		4
        /*0014*/ 	.word	0xfffffffd
	.align		4
        /*0018*/ 	.word	0x00000000
	.align		4
        /*001c*/ 	.word	0xfffffffc


//--------------------- .text._Z6piCalcPj         --------------------------
	.section	.text._Z6piCalcPj,"ax",@progbits
	.align	128
        .global         _Z6piCalcPj
        .type           _Z6piCalcPj,@function
        .size           _Z6piCalcPj,(.L_x_9 - _Z6piCalcPj)
        .other          _Z6piCalcPj,@"STO_CUDA_ENTRY STV_DEFAULT"
_Z6piCalcPj:
.text._Z6piCalcPj:
[----:B------:R-:W-:Y:S01]  /*0000*/  LDC R1, c[0x0][0x37c] ;  /* 0x0000df00ff017b82 */ /* 0x000fe20000000800 */
[----:B------:R-:W0:Y:S01]  /*0010*/  MUFU.RCP64H R3, 1000 ;  /* 0x408f400000037908 */ /* 0x000e220000001800 */
[----:B------:R-:W-:-:S06]  /*0020*/  IMAD.MOV.U32 R6, RZ, RZ, 0x0 ;  /* 0x00000000ff067424 */ /* 0x000fcc00078e00ff */
[----:B------:R-:W1:Y:S01]  /*0030*/  S2UR UR4, SR_CTAID.X ;  /* 0x00000000000479c3 */ /* 0x000e620000002500 */
[----:B------:R-:W-:Y:S02]  /*0040*/  IMAD.MOV.U32 R7, RZ, RZ, 0x408f4000 ;  /* 0x408f4000ff077424 */ /* 0x000fe400078e00ff */
[----:B------:R-:W-:-:S06]  /*0050*/  IMAD.MOV.U32 R2, RZ, RZ, 0x1 ;  /* 0x00000001ff027424 */ /* 0x000fcc00078e00ff */
[----:B0-----:R-:W-:-:S08]  /*0060*/  DFMA R4, R2, -R6, 1 ;  /* 0x3ff000000204742b */ /* 0x001fd00000000806 */
[----:B------:R-:W-:-:S08]  /*0070*/  DFMA R4, R4, R4, R4 ;  /* 0x000000040404722b */ /* 0x000fd00000000004 */
[----:B------:R-:W-:Y:S02]  /*0080*/  DFMA R2, R2, R4, R2 ;  /* 0x000000040202722b */ /* 0x000fe40000000002 */
[----:B-1----:R-:W0:Y:S01]  /*0090*/  I2F.F64.U32 R4, UR4 ;  /* 0x0000000400047d12 */ /* 0x002e220008201800 */
[----:B------:R-:W-:-:S05]  /*00a0*/  UMOV UR4, URZ ;  /* 0x000000ff00047c82 */ /* 0x000fca0008000000 */
[----:B------:R-:W-:-:S08]  /*00b0*/  DFMA R6, R2, -R6, 1 ;  /* 0x3ff000000206742b */ /* 0x000fd00000000806 */
[----:B------:R-:W-:Y:S01]  /*00c0*/  DFMA R2, R2, R6, R2 ;  /* 0x000000060202722b */ /* 0x000fe20000000002 */
[----:B0-----:R-:W-:-:S07]  /*00d0*/  FSETP.GEU.AND P1, PT, |R5|, 6.5827683646048100446e-37, PT ;  /* 0x036000000500780b */ /* 0x001fce0003f2e200 */
[----:B------:R-:W-:-:S08]  /*00e0*/  DMUL R6, R4, R2 ;  /* 0x0000000204067228 */ /* 0x000fd00000000000 */
[----:B------:R-:W-:-:S08]  /*00f0*/  DFMA R8, R6, -1000, R4 ;  /* 0xc08f40000608782b */ /* 0x000fd00000000004 */
[----:B------:R-:W-:Y:S01]  /*0100*/  DFMA R2, R2, R8, R6 ;  /* 0x000000080202722b */ /* 0x000fe20000000006 */
[----:B------:R-:W-:-:S09]  /*0110*/  IMAD.MOV.U32 R9, RZ, RZ, 0x408f4000 ;  /* 0x408f4000ff097424 */ /* 0x000fd200078e00ff */
[----:B------:R-:W-:-:S05]  /*0120*/  FFMA R0, RZ, 4.4765625, R3 ;  /* 0x408f4000ff007823 */ /* 0x000fca0000000003 */
[----:B------:R-:W-:-:S13]  /*0130*/  FSETP.GT.AND P0, PT, |R0|, 1.469367938527859385e-39, PT ;  /* 0x001000000000780b */ /* 0x000fda0003f04200 */
[----:B------:R-:W-:Y:S05]  /*0140*/  @P0 BRA P1, `(.L_x_0) ;  /* 0x0000000000180947 */ /* 0x000fea0000800000 */
[----:B------:R-:W-:Y:S01]  /*0150*/  IMAD.MOV.U32 R10, RZ, RZ, R4 ;  /* 0x000000ffff0a7224 */ /* 0x000fe200078e0004 */
[----:B------:R-:W-:Y:S01]  /*0160*/  MOV R0, 0x190 ;  /* 0x0000019000007802 */ /* 0x000fe20000000f00 */
[----:B------:R-:W-:-:S07]  /*0170*/  IMAD.MOV.U32 R11, RZ, RZ, R5 ;  /* 0x000000ffff0b7224 */ /* 0x000fce00078e0005 */
[----:B------:R-:W-:Y:S05]  /*0180*/  CALL.REL.NOINC `($__internal_0_$__cuda_sm20_div_rn_f64_full) ;  /* 0x0000000000a47944 */ /* 0x000fea0003c00000 */
[----:B------:R-:W-:Y:S02]  /*0190*/  IMAD.MOV.U32 R2, RZ, RZ, R12 ;  /* 0x000000ffff027224 */ /* 0x000fe400078e000c */
[----:B------:R-:W-:-:S07]  /*01a0*/  IMAD.MOV.U32 R3, RZ, RZ, R13 ;  /* 0x000000ffff037224 */ /* 0x000fce00078e000d */
.L_x_0:
[----:B------:R-:W0:Y:S01]  /*01b0*/  MUFU.RCP64H R5, 1000 ;  /* 0x408f400000057908 */ /* 0x000e220000001800 */
[----:B------:R-:W1:Y:S01]  /*01c0*/  S2R R8, SR_TID.X ;  /* 0x0000000000087919 */ /* 0x000e620000002100 */
[----:B------:R-:W-:Y:S01]  /*01d0*/  IMAD.MOV.U32 R6, RZ, RZ, 0x0 ;  /* 0x00000000ff067424 */ /* 0x000fe200078e00ff */
[----:B------:R-:W-:Y:S01]  /*01e0*/  BSSY.RECONVERGENT B0, `(.L_x_1) ;  /* 0x0000016000007945 */ /* 0x000fe20003800200 */
[----:B------:R-:W-:Y:S02]  /*01f0*/  IMAD.MOV.U32 R7, RZ, RZ, 0x408f4000 ;  /* 0x408f4000ff077424 */ /* 0x000fe400078e00ff */
[----:B------:R-:W-:-:S06]  /*0200*/  IMAD.MOV.U32 R4, RZ, RZ, 0x1 ;  /* 0x00000001ff047424 */ /* 0x000fcc00078e00ff */
[----:B0-----:R-:W-:-:S08]  /*0210*/  DFMA R10, R4, -R6, 1 ;  /* 0x3ff00000040a742b */ /* 0x001fd00000000806 */
[----:B------:R-:W-:-:S08]  /*0220*/  DFMA R10, R10, R10, R10 ;  /* 0x0000000a0a0a722b */ /* 0x000fd0000000000a */
[----:B------:R-:W-:-:S08]  /*0230*/  DFMA R10, R4, R10, R4 ;  /* 0x0000000a040a722b */ /* 0x000fd00000000004 */
[C---:B------:R-:W-:Y:S01]  /*0240*/  DFMA R4, R10.reuse, -R6, 1 ;  /* 0x3ff000000a04742b */ /* 0x040fe20000000806 */
[----:B-1----:R-:W0:Y:S07]  /*0250*/  I2F.F64.U32 R6, R8 ;  /* 0x0000000800067312 */ /* 0x002e2e0000201800 */
[----:B------:R-:W-:-:S08]  /*0260*/  DFMA R12, R10, R4, R10 ;  /* 0x000000040a0c722b */ /* 0x000fd0000000000a */
[----:B0-----:R-:W-:Y:S01]  /*0270*/  DMUL R4, R12, R6 ;  /* 0x000000060c047228 */ /* 0x001fe20000000000 */
[----:B------:R-:W-:-:S07]  /*0280*/  FSETP.GEU.AND P1, PT, |R7|, 6.5827683646048100446e-37, PT ;  /* 0x036000000700780b */ /* 0x000fce0003f2e200 */
[----:B------:R-:W-:-:S08]  /*0290*/  DFMA R10, R4, -1000, R6 ;  /* 0xc08f4000040a782b */ /* 0x000fd00000000006 */
[----:B------:R-:W-:-:S10]  /*02a0*/  DFMA R4, R12, R10, R4 ;  /* 0x0000000a0c04722b */ /* 0x000fd40000000004 */
        /* <DEDUP_REMOVED lines=9> */
.L_x_2:
[----:B------:R-:W-:Y:S05]  /*0340*/  BSYNC.RECONVERGENT B0 ;  /* 0x0000000000007941 */ /* 0x000fea0003800200 */
.L_x_1:
[----:B------:R-:W-:-:S08]  /*0350*/  DMUL R4, R4, R4 ;  /* 0x0000000404047228 */ /* 0x000fd00000000000 */
[----:B------:R-:W-:-:S08]  /*0360*/  DFMA R4, R2, R2, R4 ;  /* 0x000000020204722b */ /* 0x000fd00000000004 */
[----:B------:R-:W-:-:S14]  /*0370*/  DSETP.GTU.AND P0, PT, R4, 1, PT ;  /* 0x3ff000000400742a */ /* 0x000fdc0003f0c000 */
[----:B------:R-:W-:Y:S05]  /*0380*/  @P0 EXIT ;  /* 0x000000000000094d */ /* 0x000fea0003800000 */
[----:B------:R-:W0:Y:S01]  /*0390*/  S2R R0, SR_LANEID ;  /* 0x0000000000007919 */ /* 0x000e220000000000 */
[----:B------:R-:W1:Y:S01]  /*03a0*/  LDC.64 R2, c[0x0][0x380] ;  /* 0x0000e000ff027b82 */ /* 0x000e620000000a00 */
[----:B------:R-:W-:Y:S01]  /*03b0*/  VOTEU.ANY UR6, UPT, PT ;  /* 0x0000000000067886 */ /* 0x000fe200038e0100 */
[----:B------:R-:W1:Y:S01]  /*03c0*/  LDCU.64 UR4, c[0x0][0x358] ;  /* 0x00006b00ff0477ac */ /* 0x000e620008000a00 */
[----:B------:R-:W1:Y:S01]  /*03d0*/  POPC R5, UR6 ;  /* 0x0000000600057d09 */ /* 0x000e620008000000 */
[----:B------:R-:W-:-:S06]  /*03e0*/  UFLO.U32 UR7, UR6 ;  /* 0x00000006000772bd */ /* 0x000fcc00080e0000 */
[----:B0-----:R-:W-:-:S13]  /*03f0*/  ISETP.EQ.U32.AND P0, PT, R0, UR7, PT ;  /* 0x0000000700007c0c */ /* 0x001fda000bf02070 */
[----:B-1----:R-:W-:Y:S01]  /*0400*/  @P0 REDG.E.ADD.STRONG.GPU desc[UR4][R2.64], R5 ;  /* 0x000000050200098e */ /* 0x002fe2000c12e104 */
[----:B------:R-:W-:Y:S05]  /*0410*/  EXIT ;  /* 0x000000000000794d */ /* 0x000fea0003800000 */
        .weak           $__internal_0_$__cuda_sm20_div_rn_f64_full
        .type           $__internal_0_$__cuda_sm20_div_rn_f64_full,@function
        .size           $__internal_0_$__cuda_sm20_div_rn_f64_full,(.L_x_9 - $__internal_0_$__cuda_sm20_div_rn_f64_full)
$__internal_0_$__cuda_sm20_div_rn_f64_full:
[C---:B------:R-:W-:Y:S01]  /*0420*/  FSETP.GEU.AND P0, PT, |R9|.reuse, 1.469367938527859385e-39, PT ;  /* 0x001000000900780b */ /* 0x040fe20003f0e200 */
[----:B------:R-:W-:Y:S01]  /*0430*/  IMAD.U32 R8, RZ, RZ, UR4 ;  /* 0x00000004ff087e24 */ /* 0x000fe2000f8e00ff */
[----:B------:R-:W-:Y:S01]  /*0440*/  LOP3.LUT R4, R9, 0x800fffff, RZ, 0xc0, !PT ;  /* 0x800fffff09047812 */ /* 0x000fe200078ec0ff */
[----:B------:R-:W-:Y:S01]  /*0450*/  IMAD.U32 R6, RZ, RZ, UR4 ;  /* 0x00000004ff067e24 */ /* 0x000fe2000f8e00ff */
[C---:B------:R-:W-:Y:S01]  /*0460*/  FSETP.GEU.AND P2, PT, |R11|.reuse, 1.469367938527859385e-39, PT ;  /* 0x001000000b00780b */ /* 0x040fe20003f4e200 */
[----:B------:R-:W-:Y:S01]  /*0470*/  IMAD.MOV.U32 R16, RZ, RZ, 0x1 ;  /* 0x00000001ff107424 */ /* 0x000fe200078e00ff */
[----:B------:R-:W-:Y:S01]  /*0480*/  LOP3.LUT R7, R4, 0x3ff00000, RZ, 0xfc, !PT ;  /* 0x3ff0000004077812 */ /* 0x000fe200078efcff */
[----:B------:R-:W-:Y:S01]  /*0490*/  BSSY.RECONVERGENT B1, `(.L_x_3) ;  /* 0x0000052000017945 */ /* 0x000fe20003800200 */
[----:B------:R-:W-:Y:S02]  /*04a0*/  LOP3.LUT R12, R11, 0x7ff00000, RZ, 0xc0, !PT ;  /* 0x7ff000000b0c7812 */ /* 0x000fe400078ec0ff */
[----:B------:R-:W-:-:S03]  /*04b0*/  LOP3.LUT R15, R9, 0x7ff00000, RZ, 0xc0, !PT ;  /* 0x7ff00000090f7812 */ /* 0x000fc600078ec0ff */
[----:B------:R-:W-:Y:S01]  /*04c0*/  @!P0 DMUL R6, R8, 8.98846567431157953865e+307 ;  /* 0x7fe0000008068828 */ /* 0x000fe20000000000 */
[----:B------:R-:W-:-:S03]  /*04d0*/  ISETP.GE.U32.AND P1, PT, R12, R15, PT ;  /* 0x0000000f0c00720c */ /* 0x000fc60003f26070 */
[----:B------:R-:W-:Y:S01]  /*04e0*/  @!P2 LOP3.LUT R13, R9, 0x7ff00000, RZ, 0xc0, !PT ;  /* 0x7ff00000090da812 */ /* 0x000fe200078ec0ff */
[----:B------:R-:W-:Y:S01]  /*04f0*/  @!P2 IMAD.MOV.U32 R18, RZ, RZ, RZ ;  /* 0x000000ffff12a224 */ /* 0x000fe200078e00ff */
[----:B------:R-:W0:Y:S02]  /*0500*/  MUFU.RCP64H R17, R7 ;  /* 0x0000000700117308 */ /* 0x000e240000001800 */
[----:B------:R-:W-:Y:S01]  /*0510*/  @!P2 ISETP.GE.U32.AND P3, PT, R12, R13, PT ;  /* 0x0000000d0c00a20c */ /* 0x000fe20003f66070 */
[----:B------:R-:W-:-:S05]  /*0520*/  IMAD.MOV.U32 R13, RZ, RZ, 0x1ca00000 ;  /* 0x1ca00000ff0d7424 */ /* 0x000fca00078e00ff */
[----:B------:R-:W-:-:S04]  /*0530*/  @!P2 SEL R19, R13, 0x63400000, !P3 ;  /* 0x634000000d13a807 */ /* 0x000fc80005800000 */
[----:B------:R-:W-:-:S04]  /*0540*/  @!P2 LOP3.LUT R19, R19, 0x80000000, R11, 0xf8, !PT ;  /* 0x800000001313a812 */ /* 0x000fc800078ef80b */
[----:B------:R-:W-:Y:S01]  /*0550*/  @!P2 LOP3.LUT R19, R19, 0x100000, RZ, 0xfc, !PT ;  /* 0x001000001313a812 */ /* 0x000fe200078efcff */
[----:B0-----:R-:W-:-:S08]  /*0560*/  DFMA R4, R16, -R6, 1 ;  /* 0x3ff000001004742b */ /* 0x001fd00000000806 */
[----:B------:R-:W-:-:S08]  /*0570*/  DFMA R4, R4, R4, R4 ;  /* 0x000000040404722b */ /* 0x000fd00000000004 */
[----:B------:R-:W-:Y:S01]  /*0580*/  DFMA R16, R16, R4, R16 ;  /* 0x000000041010722b */ /* 0x000fe20000000010 */
[----:B------:R-:W-:Y:S01]  /*0590*/  SEL R5, R13, 0x63400000, !P1 ;  /* 0x634000000d057807 */ /* 0x000fe20004800000 */
[----:B------:R-:W-:-:S03]  /*05a0*/  IMAD.MOV.U32 R4, RZ, RZ, R10 ;  /* 0x000000ffff047224 */ /* 0x000fc600078e000a */
[----:B------:R-:W-:-:S03]  /*05b0*/  LOP3.LUT R5, R5, 0x800fffff, R11, 0xf8, !PT ;  /* 0x800fffff05057812 */ /* 0x000fc600078ef80b */
[----:B------:R-:W-:-:S03]  /*05c0*/  DFMA R20, R16, -R6, 1 ;  /* 0x3ff000001014742b */ /* 0x000fc60000000806 */
[----:B------:R-:W-:-:S05]  /*05d0*/  @!P2 DFMA R4, R4, 2, -R18 ;  /* 0x400000000404a82b */ /* 0x000fca0000000812 */
[----:B------:R-:W-:Y:S01]  /*05e0*/  DFMA R16, R16, R20, R16 ;  /* 0x000000141010722b */ /* 0x000fe20000000010 */
[----:B------:R-:W-:Y:S02]  /*05f0*/  IMAD.MOV.U32 R21, RZ, RZ, R12 ;  /* 0x000000ffff157224 */ /* 0x000fe400078e000c */
[----:B------:R-:W-:Y:S01]  /*0600*/  IMAD.MOV.U32 R20, RZ, RZ, R15 ;  /* 0x000000ffff147224 */ /* 0x000fe200078e000f */
[----:B------:R-:W-:Y:S02]  /*0610*/  @!P0 LOP3.LUT R20, R7, 0x7ff00000, RZ, 0xc0, !PT ;  /* 0x7ff0000007148812 */ /* 0x000fe400078ec0ff */
[----:B------:R-:W-:Y:S02]  /*0620*/  @!P2 LOP3.LUT R21, R5, 0x7ff00000, RZ, 0xc0, !PT ;  /* 0x7ff000000515a812 */ /* 0x000fe400078ec0ff */
[----:B------:R-:W-:Y:S01]  /*0630*/  DMUL R18, R16, R4 ;  /* 0x0000000410127228 */ /* 0x000fe20000000000 */
[----:B------:R-:W-:Y:S02]  /*0640*/  VIADD R23, R20, 0xffffffff ;  /* 0xffffffff14177836 */ /* 0x000fe40000000000 */
[----:B------:R-:W-:-:S05]  /*0650*/  VIADD R22, R21, 0xffffffff ;  /* 0xffffffff15167836 */ /* 0x000fca0000000000 */
[----:B------:R-:W-:Y:S01]  /*0660*/  DFMA R14, R18, -R6, R4 ;  /* 0x80000006120e722b */ /* 0x000fe20000000004 */
[----:B------:R-:W-:-:S04]  /*0670*/  ISETP.GT.U32.AND P0, PT, R22, 0x7feffffe, PT ;  /* 0x7feffffe1600780c */ /* 0x000fc80003f04070 */
[----:B------:R-:W-:-:S03]  /*0680*/  ISETP.GT.U32.OR P0, PT, R23, 0x7feffffe, P0 ;  /* 0x7feffffe1700780c */ /* 0x000fc60000704470 */
[----:B------:R-:W-:-:S10]  /*0690*/  DFMA R14, R16, R14, R18 ;  /* 0x0000000e100e722b */ /* 0x000fd40000000012 */
[----:B------:R-:W-:Y:S05]  /*06a0*/  @P0 BRA `(.L_x_4) ;  /* 0x00000000006c0947 */ /* 0x000fea0003800000 */
[----:B------:R-:W-:-:S04]  /*06b0*/  LOP3.LUT R11, R9, 0x7ff00000, RZ, 0xc0, !PT ;  /* 0x7ff00000090b7812 */ /* 0x000fc800078ec0ff */
[CC--:B------:R-:W-:Y:S02]  /*06c0*/  VIADDMNMX R10, R12.reuse, -R11.reuse, 0xb9600000, !PT ;  /* 0xb96000000c0a7446 */ /* 0x0c0fe4000780090b */
[----:B------:R-:W-:Y:S02]  /*06d0*/  ISETP.GE.U32.AND P0, PT, R12, R11, PT ;  /* 0x0000000b0c00720c */ /* 0x000fe40003f06070 */
[----:B------:R-:W-:Y:S02]  /*06e0*/  VIMNMX R10, PT, PT, R10, 0x46a00000, PT ;  /* 0x46a000000a0a7848 */ /* 0x000fe40003fe0100 */
[----:B------:R-:W-:-:S05]  /*06f0*/  SEL R13, R13, 0x63400000, !P0 ;  /* 0x634000000d0d7807 */ /* 0x000fca0004000000 */
[----:B------:R-:W-:Y:S02]  /*0700*/  IMAD.IADD R16, R10, 0x1, -R13 ;  /* 0x000000010a107824 */ /* 0x000fe400078e0a0d */
[----:B------:R-:W-:Y:S02]  /*0710*/  IMAD.MOV.U32 R10, RZ, RZ, RZ ;  /* 0x000000ffff0a7224 */ /* 0x000fe400078e00ff */
[----:B------:R-:W-:-:S06]  /*0720*/  VIADD R11, R16, 0x7fe00000 ;  /* 0x7fe00000100b7836 */ /* 0x000fcc0000000000 */
[----:B------:R-:W-:-:S10]  /*0730*/  DMUL R12, R14, R10 ;  /* 0x0000000a0e0c7228 */ /* 0x000fd40000000000 */
[----:B------:R-:W-:-:S13]  /*0740*/  FSETP.GTU.AND P0, PT, |R13|, 1.469367938527859385e-39, PT ;  /* 0x001000000d00780b */ /* 0x000fda0003f0c200 */
[----:B------:R-:W-:Y:S05]  /*0750*/  @P0 BRA `(.L_x_5) ;  /* 0x0000000000940947 */ /* 0x000fea0003800000 */
[----:B------:R-:W-:Y:S01]  /*0760*/  DFMA R4, R14, -R6, R4 ;  /* 0x800000060e04722b */ /* 0x000fe20000000004 */
[----:B------:R-:W-:-:S09]  /*0770*/  IMAD.MOV.U32 R10, RZ, RZ, RZ ;  /* 0x000000ffff0a7224 */ /* 0x000fd200078e00ff */
[C---:B------:R-:W-:Y:S02]  /*0780*/  FSETP.NEU.AND P0, PT, R5.reuse, RZ, PT ;  /* 0x000000ff0500720b */ /* 0x040fe40003f0d000 */
[----:B------:R-:W-:-:S04]  /*0790*/  LOP3.LUT R7, R5, 0x80000000, R9, 0x48, !PT ;  /* 0x8000000005077812 */ /* 0x000fc800078e4809 */
[----:B------:R-:W-:-:S07]  /*07a0*/  LOP3.LUT R11, R7, R11, RZ, 0xfc, !PT ;  /* 0x0000000b070b7212 */ /* 0x000fce00078efcff */
[----:B------:R-:W-:Y:S05]  /*07b0*/  @!P0 BRA `(.L_x_5) ;  /* 0x00000000007c8947 */ /* 0x000fea0003800000 */
[----:B------:R-:W-:Y:S01]  /*07c0*/  IMAD.MOV R5, RZ, RZ, -R16 ;  /* 0x000000ffff057224 */ /* 0x000fe200078e0a10 */
[----:B------:R-:W-:Y:S01]  /*07d0*/  DMUL.RP R10, R14, R10 ;  /* 0x0000000a0e0a7228 */ /* 0x000fe20000008000 */
[----:B------:R-:W-:-:S06]  /*07e0*/  IMAD.MOV.U32 R4, RZ, RZ, RZ ;  /* 0x000000ffff047224 */ /* 0x000fcc00078e00ff */
[----:B------:R-:W-:-:S03]  /*07f0*/  DFMA R4, R12, -R4, R14 ;  /* 0x800000040c04722b */ /* 0x000fc6000000000e */
[----:B------:R-:W-:-:S03]  /*0800*/  LOP3.LUT R7, R11, R7, RZ, 0x3c, !PT ;  /* 0x000000070b077212 */ /* 0x000fc600078e3cff */
[----:B------:R-:W-:-:S04]  /*0810*/  IADD3 R4, PT, PT, -R16, -0x43300000, RZ ;  /* 0xbcd0000010047810 */ /* 0x000fc80007ffe1ff */
[----:B------:R-:W-:-:S04]  /*0820*/  FSETP.NEU.AND P0, PT, |R5|, R4, PT ;  /* 0x000000040500720b */ /* 0x000fc80003f0d200 */
[----:B------:R-:W-:Y:S02]  /*0830*/  FSEL R12, R10, R12, !P0 ;  /* 0x0000000c0a0c7208 */ /* 0x000fe40004000000 */
[----:B------:R-:W-:Y:S01]  /*0840*/  FSEL R13, R7, R13, !P0 ;  /* 0x0000000d070d7208 */ /* 0x000fe20004000000 */
[----:B------:R-:W-:Y:S06]  /*0850*/  BRA `(.L_x_5) ;  /* 0x0000000000547947 */ /* 0x000fec0003800000 */
.L_x_4:
[----:B------:R-:W-:-:S14]  /*0860*/  DSETP.NAN.AND P0, PT, R10, R10, PT ;  /* 0x0000000a0a00722a */ /* 0x000fdc0003f08000 */
[----:B------:R-:W-:Y:S05]  /*0870*/  @P0 BRA `(.L_x_6) ;  /* 0x0000000000440947 */ /* 0x000fea0003800000 */
[----:B------:R-:W-:-:S14]  /*0880*/  DSETP.NAN.AND P0, PT, R8, R8, PT ;  /* 0x000000080800722a */ /* 0x000fdc0003f08000 */
[----:B------:R-:W-:Y:S05]  /*0890*/  @P0 BRA `(.L_x_7) ;  /* 0x0000000000300947 */ /* 0x000fea0003800000 */
[----:B------:R-:W-:Y:S01]  /*08a0*/  ISETP.NE.AND P0, PT, R21, R20, PT ;  /* 0x000000141500720c */ /* 0x000fe20003f05270 */
[----:B------:R-:W-:Y:S02]  /*08b0*/  IMAD.MOV.U32 R12, RZ, RZ, 0x0 ;  /* 0x00000000ff0c7424 */ /* 0x000fe400078e00ff */
[----:B------:R-:W-:-:S10]  /*08c0*/  IMAD.MOV.U32 R13, RZ, RZ, -0x80000 ;  /* 0xfff80000ff0d7424 */ /* 0x000fd400078e00ff */
[----:B------:R-:W-:Y:S05]  /*08d0*/  @!P0 BRA `(.L_x_5) ;  /* 0x0000000000348947 */ /* 0x000fea0003800000 */
[----:B------:R-:W-:Y:S02]  /*08e0*/  ISETP.NE.AND P0, PT, R21, 0x7ff00000, PT ;  /* 0x7ff000001500780c */ /* 0x000fe40003f05270 */
[----:B------:R-:W-:Y:S02]  /*08f0*/  LOP3.LUT R13, R11, 0x80000000, R9, 0x48, !PT ;  /* 0x800000000b0d7812 */ /* 0x000fe400078e4809 */
[----:B------:R-:W-:-:S13]  /*0900*/  ISETP.EQ.OR P0, PT, R20, RZ, !P0 ;  /* 0x000000ff1400720c */ /* 0x000fda0004702670 */
[----:B------:R-:W-:Y:S01]  /*0910*/  @P0 LOP3.LUT R4, R13, 0x7ff00000, RZ, 0xfc, !PT ;  /* 0x7ff000000d040812 */ /* 0x000fe200078efcff */
[----:B------:R-:W-:Y:S02]  /*0920*/  @!P0 IMAD.MOV.U32 R12, RZ, RZ, RZ ;  /* 0x000000ffff0c8224 */ /* 0x000fe400078e00ff */
[----:B------:R-:W-:Y:S02]  /*0930*/  @P0 IMAD.MOV.U32 R12, RZ, RZ, RZ ;  /* 0x000000ffff0c0224 */ /* 0x000fe400078e00ff */
[----:B------:R-:W-:Y:S01]  /*0940*/  @P0 IMAD.MOV.U32 R13, RZ, RZ, R4 ;  /* 0x000000ffff0d0224 */ /* 0x000fe200078e0004 */
[----:B------:R-:W-:Y:S06]  /*0950*/  BRA `(.L_x_5) ;  /* 0x0000000000147947 */ /* 0x000fec0003800000 */
.L_x_7:
[----:B------:R-:W-:Y:S01]  /*0960*/  LOP3.LUT R13, R9, 0x80000, RZ, 0xfc, !PT ;  /* 0x00080000090d7812 */ /* 0x000fe200078efcff */
[----:B------:R-:W-:Y:S01]  /*0970*/  IMAD.MOV.U32 R12, RZ, RZ, R8 ;  /* 0x000000ffff0c7224 */ /* 0x000fe200078e0008 */
[----:B------:R-:W-:Y:S06]  /*0980*/  BRA `(.L_x_5) ;  /* 0x0000000000087947 */ /* 0x000fec0003800000 */
.L_x_6:
[----:B------:R-:W-:Y:S01]  /*0990*/  LOP3.LUT R13, R11, 0x80000, RZ, 0xfc, !PT ;  /* 0x000800000b0d7812 */ /* 0x000fe200078efcff */
[----:B------:R-:W-:-:S07]  /*09a0*/  IMAD.MOV.U32 R12, RZ, RZ, R10 ;  /* 0x000000ffff0c7224 */ /* 0x000fce00078e000a */
.L_x_5:
[----:B------:R-:W-:Y:S05]  /*09b0*/  BSYNC.RECONVERGENT B1 ;  /* 0x0000000000017941 */ /* 0x000fea0003800200 */
.L_x_3:
[----:B------:R-:W-:Y:S02]  /*09c0*/  IMAD.MOV.U32 R4, RZ, RZ, R0 ;  /* 0x000000ffff047224 */ /* 0x000fe400078e0000 */
[----:B------:R-:W-:-:S04]  /*09d0*/  IMAD.MOV.U32 R5, RZ, RZ, 0x0 ;  /* 0x00000000ff057424 */ /* 0x000fc800078e00ff */
[----:B------:R-:W-:Y:S05]  /*09e0*/  RET.REL.NODEC R4 `(_Z6piCalcPj) ;  /* 0xfffffff404847950 */ /* 0x000fea0003c3ffff */
.L_x_8:
[----:B------:R-:W-:-:S00]  /*09f0*/  BRA `(.L_x_8) ;  /* 0xfffffffc00fc7947 */ /* 0x000fc0000383ffff */
[----:B------:R-:W-:-:S00]  /*0a00*/  NOP ;  /* 0x0000000000007918 */ /* 0x000fc00000000000 */
[----:B------:R-:W-:-:S00]  /*0a10*/  NOP ;  /* 0x0000000000007918 */ /* 0x000fc00000000000 */
[----:B------:R-:W-:-:S00]  /*0a20*/  NOP ;  /* 0x0000000000007918 */ /* 0x000fc00000000000 */
[----:B------:R-:W-:-:S00]  /*0a30*/  NOP ;  /* 0x0000000000007918 */ /* 0x000fc00000000000 */
[----:B------:R-:W-:-:S00]  /*0a40*/  NOP ;  /* 0x0000000000007918 */ /* 0x000fc00000000000 */
[----:B------:R-:W-:-:S00]  /*0a50*/  NOP ;  /* 0x0000000000007918 */ /* 0x000fc00000000000 */
[----:B------:R-:W-:-:S00]  /*0a60*/  NOP ;  /* 0x0000000000007918 */ /* 0x000fc00000000000 */
[----:B------:R-:W-:-:S00]  /*0a70*/  NOP ;  /* 0x0000000000007918 */ /* 0x000fc00000000000 */
.L_x_9:


//--------------------- .nv.shared.reserved.0     --------------------------
	.section	.nv.shared.reserved.0,"aw",@nobits
	.weak		__nv_reservedSMEM_offset_0_alias
	.size		__nv_reservedSMEM_offset_0_alias, 0, 64
	.other		__nv_reservedSMEM_offset_0_alias,@"STO_CUDA_RESERVED_SHARED STV_DEFAULT"
__nv_reservedSMEM_offset_0_alias:
	.zero		0
	.zero		64


//--------------------- .nv.constant0._Z6piCalcPj --------------------------
	.section	.nv.constant0._Z6piCalcPj,"a",@progbits
	.sectionflags	@""
	.align	4
.nv.constant0._Z6piCalcPj:
	.zero		904


//--------------------- SYMBOLS --------------------------

	.type		.nv.reservedSmem.offset0,@object
	.size		.nv.reservedSmem.offset0,0x4
